	.headerflags	@"EF_CUDA_TEXMODE_UNIFIED EF_CUDA_64BIT_ADDRESS EF_CUDA_ACCELERATORS EF_CUDA_SM90 EF_CUDA_VIRTUAL_SM(EF_CUDA_SM90)"
	.elftype	@"ET_EXEC"


//--------------------- .nv.info                  --------------------------
	.section	.nv.info,"",@"SHT_CUDA_INFO"
	.align	4


	//----- nvinfo : EIATTR_REGCOUNT
	.align		4
        /*0000*/ 	.byte	0x04, 0x2f
        /*0002*/ 	.short	(.L_1 - .L_0)
	.align		4
.L_0:
        /*0004*/ 	.word	index@(triton_poi_fused_convolution_relu_18)
        /*0008*/ 	.word	0x00000012


	//----- nvinfo : EIATTR_MIN_STACK_SIZE
	.align		4
.L_1:
        /*000c*/ 	.byte	0x04, 0x12
        /*000e*/ 	.short	(.L_3 - .L_2)
	.align		4
.L_2:
        /*0010*/ 	.word	index@(triton_poi_fused_convolution_relu_18)
        /*0014*/ 	.word	0x00000000


	//----- nvinfo : EIATTR_FRAME_SIZE
	.align		4
.L_3:
        /*0018*/ 	.byte	0x04, 0x11
        /*001a*/ 	.short	(.L_5 - .L_4)
	.align		4
.L_4:
        /*001c*/ 	.word	index@(triton_poi_fused_convolution_relu_18)
        /*0020*/ 	.word	0x00000000


	//----- nvinfo : EIATTR_MIN_STACK_SIZE
	.align		4
.L_5:
        /*0024*/ 	.byte	0x04, 0x12
        /*0026*/ 	.short	(.L_7 - .L_6)
	.align		4
.L_6:
        /*0028*/ 	.word	index@(triton_poi_fused_convolution_relu_18)
        /*002c*/ 	.word	0x00000000
.L_7:


//--------------------- .nv.info.triton_poi_fused_convolution_relu_18 --------------------------
	.section	.nv.info.triton_poi_fused_convolution_relu_18,"",@"SHT_CUDA_INFO"
	.sectionflags	@""
	.align	4


	//----- nvinfo : EIATTR_CUDA_API_VERSION
	.align		4
        /*0000*/ 	.byte	0x04, 0x37
        /*0002*/ 	.short	(.L_9 - .L_8)
.L_8:
        /*0004*/ 	.word	0x0000007c


	//----- nvinfo : EIATTR_KPARAM_INFO
	.align		4
.L_9:
        /*0008*/ 	.byte	0x04, 0x17
        /*000a*/ 	.short	(.L_11 - .L_10)
.L_10:
        /*000c*/ 	.word	0x00000000
        /*0010*/ 	.short	0x0002
        /*0012*/ 	.short	0x0010
        /*0014*/ 	.byte	0x00, 0xf0, 0x11, 0x00


	//----- nvinfo : EIATTR_KPARAM_INFO
	.align		4
.L_11:
        /*0018*/ 	.byte	0x04, 0x17
        /*001a*/ 	.short	(.L_13 - .L_12)
.L_12:
        /*001c*/ 	.word	0x00000000
        /*0020*/ 	.short	0x0001
        /*0022*/ 	.short	0x0008
        /*0024*/ 	.byte	0x00, 0xf4, 0x21, 0x00


	//----- nvinfo : EIATTR_KPARAM_INFO
	.align		4
.L_13:
        /*0028*/ 	.byte	0x04, 0x17
        /*002a*/ 	.short	(.L_15 - .L_14)
.L_14:
        /*002c*/ 	.word	0x00000000
        /*0030*/ 	.short	0x0000
        /*0032*/ 	.short	0x0000
        /*0034*/ 	.byte	0x00, 0xf4, 0x21, 0x00


	//----- nvinfo : EIATTR_SPARSE_MMA_MASK
	.align		4
.L_15:
        /*0038*/ 	.byte	0x03, 0x50
        /*003a*/ 	.short	0x0000


	//----- nvinfo : EIATTR_MAXREG_COUNT
	.align		4
        /*003c*/ 	.byte	0x03, 0x1b
        /*003e*/ 	.short	0x00ff


	//----- nvinfo : EIATTR_EXIT_INSTR_OFFSETS
	.align		4
        /*0040*/ 	.byte	0x04, 0x1c
        /*0042*/ 	.short	(.L_17 - .L_16)


	//   ....[0]....
.L_16:
        /*0044*/ 	.word	0x000002d0


	//----- nvinfo : EIATTR_REQNTID
	.align		4
.L_17:
        /*0048*/ 	.byte	0x04, 0x10
        /*004a*/ 	.short	(.L_19 - .L_18)
.L_18:
        /*004c*/ 	.word	0x00000080
        /*0050*/ 	.word	0x00000001
        /*0054*/ 	.word	0x00000001


	//----- nvinfo : EIATTR_CBANK_PARAM_SIZE
	.align		4
.L_19:
        /*0058*/ 	.byte	0x03, 0x19
        /*005a*/ 	.short	0x0014


	//----- nvinfo : EIATTR_PARAM_CBANK
	.align		4
        /*005c*/ 	.byte	0x04, 0x0a
        /*005e*/ 	.short	(.L_21 - .L_20)
	.align		4
.L_20:
        /*0060*/ 	.word	index@(.nv.constant0.triton_poi_fused_convolution_relu_18)
        /*0064*/ 	.short	0x0210
        /*0066*/ 	.short	0x0014


	//----- nvinfo : EIATTR_SW_WAR
	.align		4
.L_21:
        /*0068*/ 	.byte	0x04, 0x36
        /*006a*/ 	.short	(.L_23 - .L_22)
.L_22:
        /*006c*/ 	.word	0x00000008
.L_23:


//--------------------- .nv.callgraph             --------------------------
	.section	.nv.callgraph,"",@"SHT_CUDA_CALLGRAPH"
	.align	4
	.sectionentsize	8
	.align		4
        /*0000*/ 	.word	0x00000000
	.align		4
        /*0004*/ 	.word	0xffffffff
	.align		4
        /*0008*/ 	.word	0x00000000
	.align		4
        /*000c*/ 	.word	0xfffffffe
	.align		4
        /*0010*/ 	.word	0x00000000
	.align		4
        /*0014*/ 	.word	0xfffffffd
	.align		4
        /*0018*/ 	.word	0x00000000
	.align		4
        /*001c*/ 	.word	0xfffffffc


//--------------------- .text.triton_poi_fused_convolution_relu_18 --------------------------
	.section	.text.triton_poi_fused_convolution_relu_18,"ax",@progbits
	.align	128
        .global         triton_poi_fused_convolution_relu_18
        .type           triton_poi_fused_convolution_relu_18,@function
        .size           triton_poi_fused_convolution_relu_18,(.L_x_1 - triton_poi_fused_convolution_relu_18)
        .other          triton_poi_fused_convolution_relu_18,@"STO_CUDA_ENTRY STV_DEFAULT"
triton_poi_fused_convolution_relu_18:
.text.triton_poi_fused_convolution_relu_18:
[----:B------:R-:W-:Y:S01]  /*0000*/  LDC R1, c[0x0][0x28] ;  /* 0x00000a00ff017b82 */ /* 0x000fe20000000800 */
[----:B------:R-:W1:Y:S07]  /*0010*/  S2R R0, SR_TID.X ;  /* 0x0000000000007919 */ /* 0x000e6e0000002100 */
[----:B------:R-:W2:Y:S01]  /*0020*/  LDC.64 R4, c[0x0][0x218] ;  /* 0x00008600ff047b82 */ /* 0x000ea20000000a00 */
[----:B------:R-:W-:Y:S01]  /*0030*/  ULDC.64 UR4, c[0x0][0x208] ;  /* 0x0000820000047ab9 */ /* 0x000fe20000000a00 */
[----:B------:R-:W3:Y:S06]  /*0040*/  S2R R7, SR_CTAID.X ;  /* 0x0000000000077919 */ /* 0x000eec0000002500 */
[----:B------:R-:W4:Y:S01]  /*0050*/  LDC.64 R2, c[0x0][0x210] ;  /* 0x00008400ff027b82 */ /* 0x000f220000000a00 */
[----:B-1----:R-:W-:Y:S01]  /*0060*/  IMAD.SHL.U32 R0, R0, 0x4, RZ ;  /* 0x0000000400007824 */ /* 0x002fe200078e00ff */
[----:B---3--:R-:W-:-:S04]  /*0070*/  SHF.R.S32.HI R6, RZ, 0x15, R7 ;  /* 0x00000015ff067819 */ /* 0x008fc80000011407 */
[----:B------:R-:W-:-:S05]  /*0080*/  LOP3.LUT R0, R0, 0x1fc, RZ, 0xc0, !PT ;  /* 0x000001fc00007812 */ /* 0x000fca00078ec0ff */
[----:B------:R-:W-:Y:S01]  /*0090*/  IMAD R7, R7, 0x400, R0 ;  /* 0x0000040007077824 */ /* 0x000fe200078e0200 */
[----:B------:R-:W-:-:S03]  /*00a0*/  SGXT R0, R6, 0x1 ;  /* 0x000000010600781a */ /* 0x000fc60000000200 */
[----:B----4-:R-:W-:Y:S01]  /*00b0*/  IMAD.WIDE R2, R7, 0x4, R2 ;  /* 0x0000000407027825 */ /* 0x010fe200078e0202 */
[----:B------:R-:W-:-:S04]  /*00c0*/  LEA.HI R0, R0, R7, RZ, 0x9 ;  /* 0x0000000700007211 */ /* 0x000fc800078f48ff */
[----:B------:R-:W-:Y:S01]  /*00d0*/  LOP3.LUT R0, R0, 0xfffffe00, RZ, 0xc0, !PT ;  /* 0xfffffe0000007812 */ /* 0x000fe200078ec0ff */
[----:B------:R-:W3:Y:S04]  /*00e0*/  LDG.E.128 R12, desc[UR4][R2.64+0x800] ;  /* 0x00080004020c7981 */ /* 0x000ee8000c1e1d00 */
[----:B------:R-:W-:-:S04]  /*00f0*/  IMAD.IADD R9, R7, 0x1, -R0 ;  /* 0x0000000107097824 */ /* 0x000fc800078e0a00 */
[----:B--2---:R-:W-:Y:S02]  /*0100*/  IMAD.WIDE R4, R9, 0x4, R4 ;  /* 0x0000000409047825 */ /* 0x004fe400078e0204 */
[----:B------:R-:W2:Y:S04]  /*0110*/  LDG.E.128 R8, desc[UR4][R2.64] ;  /* 0x0000000402087981 */ /* 0x000ea8000c1e1d00 */
[----:B------:R-:W3:Y:S02]  /*0120*/  LDG.E.EL.128 R4, desc[UR4][R4.64] ;  /* 0x0000000404047981 */ /* 0x000ee4000c2e1d00 */
[CC--:B---3--:R-:W-:Y:S01]  /*0130*/  FSETP.GEU.AND P6, PT, R12.reuse, -R4.reuse, PT ;  /* 0x800000040c00720b */ /* 0x0c8fe20003fce000 */
[--C-:B------:R-:W-:Y:S01]  /*0140*/  FADD R12, R12, R4.reuse ;  /* 0x000000040c0c7221 */ /* 0x100fe20000000000 */
[C---:B--2---:R-:W-:Y:S01]  /*0150*/  FSETP.GEU.AND P2, PT, R8.reuse, -R4, PT ;  /* 0x800000040800720b */ /* 0x044fe20003f4e000 */
[----:B------:R-:W-:Y:S01]  /*0160*/  FADD R8, R8, R4 ;  /* 0x0000000408087221 */ /* 0x000fe20000000000 */
[----:B------:R-:W-:-:S02]  /*0170*/  FSETP.GEU.AND P5, PT, R13, -R5, PT ;  /* 0x800000050d00720b */ /* 0x000fc40003fae000 */
[----:B------:R-:W-:Y:S01]  /*0180*/  SEL R4, R12, RZ, P6 ;  /* 0x000000ff0c047207 */ /* 0x000fe20003000000 */
[----:B------:R-:W-:Y:S01]  /*0190*/  FADD R13, R13, R5 ;  /* 0x000000050d0d7221 */ /* 0x000fe20000000000 */
[CC--:B------:R-:W-:Y:S01]  /*01a0*/  FSETP.GEU.AND P4, PT, R14.reuse, -R6.reuse, PT ;  /* 0x800000060e00720b */ /* 0x0c0fe20003f8e000 */
[--C-:B------:R-:W-:Y:S01]  /*01b0*/  FADD R14, R14, R6.reuse ;  /* 0x000000060e0e7221 */ /* 0x100fe20000000000 */
[C---:B------:R-:W-:Y:S01]  /*01c0*/  FSETP.GEU.AND P3, PT, R15.reuse, -R7, PT ;  /* 0x800000070f00720b */ /* 0x040fe20003f6e000 */
[----:B------:R-:W-:Y:S01]  /*01d0*/  FADD R15, R15, R7 ;  /* 0x000000070f0f7221 */ /* 0x000fe20000000000 */
[C---:B------:R-:W-:Y:S01]  /*01e0*/  FSETP.GEU.AND P1, PT, R9.reuse, -R5, PT ;  /* 0x800000050900720b */ /* 0x040fe20003f2e000 */
[----:B------:R-:W-:Y:S01]  /*01f0*/  FADD R9, R9, R5 ;  /* 0x0000000509097221 */ /* 0x000fe20000000000 */
[C---:B------:R-:W-:Y:S01]  /*0200*/  FSETP.GEU.AND P0, PT, R10.reuse, -R6, PT ;  /* 0x800000060a00720b */ /* 0x040fe20003f0e000 */
[----:B------:R-:W-:Y:S01]  /*0210*/  FADD R10, R10, R6 ;  /* 0x000000060a0a7221 */ /* 0x000fe20000000000 */
[C---:B------:R-:W-:Y:S01]  /*0220*/  FSETP.GEU.AND P6, PT, R11.reuse, -R7, PT ;  /* 0x800000070b00720b */ /* 0x040fe20003fce000 */
[----:B------:R-:W-:Y:S01]  /*0230*/  FADD R11, R11, R7 ;  /* 0x000000070b0b7221 */ /* 0x000fe20000000000 */
[----:B------:R-:W-:-:S02]  /*0240*/  SEL R5, R13, RZ, P5 ;  /* 0x000000ff0d057207 */ /* 0x000fc40002800000 */
[----:B------:R-:W-:Y:S02]  /*0250*/  SEL R6, R14, RZ, P4 ;  /* 0x000000ff0e067207 */ /* 0x000fe40002000000 */
[----:B------:R-:W-:Y:S02]  /*0260*/  SEL R7, R15, RZ, P3 ;  /* 0x000000ff0f077207 */ /* 0x000fe40001800000 */
[----:B------:R-:W-:Y:S02]  /*0270*/  SEL R8, R8, RZ, P2 ;  /* 0x000000ff08087207 */ /* 0x000fe40001000000 */
[----:B------:R-:W-:Y:S02]  /*0280*/  SEL R9, R9, RZ, P1 ;  /* 0x000000ff09097207 */ /* 0x000fe40000800000 */
[----:B------:R-:W-:Y:S02]  /*0290*/  SEL R10, R10, RZ, P0 ;  /* 0x000000ff0a0a7207 */ /* 0x000fe40000000000 */
[----:B------:R-:W-:Y:S01]  /*02a0*/  SEL R11, R11, RZ, P6 ;  /* 0x000000ff0b0b7207 */ /* 0x000fe20003000000 */
[----:B------:R-:W-:Y:S04]  /*02b0*/  STG.E.128 desc[UR4][R2.64+0x800], R4 ;  /* 0x0008000402007986 */ /* 0x000fe8000c101d04 */
[----:B------:R-:W-:Y:S01]  /*02c0*/  STG.E.128 desc[UR4][R2.64], R8 ;  /* 0x0000000802007986 */ /* 0x000fe2000c101d04 */
[----:B------:R-:W-:Y:S05]  /*02d0*/  EXIT ;  /* 0x000000000000794d */ /* 0x000fea0003800000 */
.L_x_0:
[----:B------:R-:W-:-:S00]  /*02e0*/  BRA `(.L_x_0) ;  /* 0xfffffffc00fc7947 */ /* 0x000fc0000383ffff */
[----:B------:R-:W-:-:S00]  /*02f0*/  NOP ;  /* 0x0000000000007918 */ /* 0x000fc00000000000 */
        /* <DEDUP_REMOVED lines=8> */
.L_x_1:


//--------------------- .nv.constant0.triton_poi_fused_convolution_relu_18 --------------------------
	.section	.nv.constant0.triton_poi_fused_convolution_relu_18,"a",@progbits
	.sectionflags	@""
	.align	4
.nv.constant0.triton_poi_fused_convolution_relu_18:
	.zero		548
